//
// Generated by NVIDIA NVVM Compiler
//
// Compiler Build ID: CL-36424714
// Cuda compilation tools, release 13.0, V13.0.88
// Based on NVVM 20.0.0
//

.version 9.0
.target sm_100
.address_size 64

	// .globl	_Z9reduce_v4PfS_i
// _ZZ16block_reduce_sumfE6shared has been demoted

.visible .entry _Z9reduce_v4PfS_i(
	.param .u64 .ptr .align 1 _Z9reduce_v4PfS_i_param_0,
	.param .u64 .ptr .align 1 _Z9reduce_v4PfS_i_param_1,
	.param .u32 _Z9reduce_v4PfS_i_param_2
)
{
	.reg .pred 	%p<17>;
	.reg .b32 	%r<39>;
	.reg .b32 	%f<33>;
	.reg .b64 	%rd<9>;
	// demoted variable
	.shared .align 4 .b8 _ZZ16block_reduce_sumfE6shared[128];
	ld.param.u64 	%rd2, [_Z9reduce_v4PfS_i_param_0];
	ld.param.u64 	%rd3, [_Z9reduce_v4PfS_i_param_1];
	ld.param.u32 	%r8, [_Z9reduce_v4PfS_i_param_2];
	mov.u32 	%r1, %ctaid.x;
	mov.u32 	%r2, %ntid.x;
	mov.u32 	%r3, %tid.x;
	mad.lo.s32 	%r38, %r1, %r2, %r3;
	setp.ge.s32 	%p1, %r38, %r8;
	mov.f32 	%f31, 0f00000000;
	@%p1 bra 	$L__BB0_3;
	mov.u32 	%r9, %nctaid.x;
	mul.lo.s32 	%r5, %r9, %r2;
	cvta.to.global.u64 	%rd1, %rd2;
	mov.f32 	%f31, 0f00000000;
$L__BB0_2:
	mul.wide.s32 	%rd4, %r38, 4;
	add.s64 	%rd5, %rd1, %rd4;
	ld.global.f32 	%f10, [%rd5];
	add.f32 	%f31, %f31, %f10;
	add.s32 	%r38, %r38, %r5;
	setp.lt.s32 	%p2, %r38, %r8;
	@%p2 bra 	$L__BB0_2;
$L__BB0_3:
	and.b32  	%r10, %r3, 31;
	mov.b32 	%r11, %f31;
	shfl.sync.down.b32	%r12|%p3, %r11, 16, 31, -1;
	mov.b32 	%f11, %r12;
	add.f32 	%f12, %f31, %f11;
	mov.b32 	%r13, %f12;
	shfl.sync.down.b32	%r14|%p4, %r13, 8, 31, -1;
	mov.b32 	%f13, %r14;
	add.f32 	%f14, %f12, %f13;
	mov.b32 	%r15, %f14;
	shfl.sync.down.b32	%r16|%p5, %r15, 4, 31, -1;
	mov.b32 	%f15, %r16;
	add.f32 	%f16, %f14, %f15;
	mov.b32 	%r17, %f16;
	shfl.sync.down.b32	%r18|%p6, %r17, 2, 31, -1;
	mov.b32 	%f17, %r18;
	add.f32 	%f18, %f16, %f17;
	mov.b32 	%r19, %f18;
	shfl.sync.down.b32	%r20|%p7, %r19, 1, 31, -1;
	mov.b32 	%f19, %r20;
	add.f32 	%f4, %f18, %f19;
	setp.ne.s32 	%p8, %r10, 0;
	@%p8 bra 	$L__BB0_5;
	shr.u32 	%r21, %r3, 3;
	mov.u32 	%r22, _ZZ16block_reduce_sumfE6shared;
	add.s32 	%r23, %r22, %r21;
	st.shared.f32 	[%r23], %f4;
$L__BB0_5:
	bar.sync 	0;
	setp.gt.u32 	%p9, %r3, 31;
	@%p9 bra 	$L__BB0_10;
	shr.u32 	%r24, %r2, 5;
	setp.ge.u32 	%p10, %r3, %r24;
	mov.f32 	%f32, 0f00000000;
	@%p10 bra 	$L__BB0_8;
	shl.b32 	%r25, %r3, 2;
	mov.u32 	%r26, _ZZ16block_reduce_sumfE6shared;
	add.s32 	%r27, %r26, %r25;
	ld.shared.f32 	%f32, [%r27];
$L__BB0_8:
	mov.b32 	%r28, %f32;
	shfl.sync.down.b32	%r29|%p11, %r28, 16, 31, -1;
	mov.b32 	%f21, %r29;
	add.f32 	%f22, %f32, %f21;
	mov.b32 	%r30, %f22;
	shfl.sync.down.b32	%r31|%p12, %r30, 8, 31, -1;
	mov.b32 	%f23, %r31;
	add.f32 	%f24, %f22, %f23;
	mov.b32 	%r32, %f24;
	shfl.sync.down.b32	%r33|%p13, %r32, 4, 31, -1;
	mov.b32 	%f25, %r33;
	add.f32 	%f26, %f24, %f25;
	mov.b32 	%r34, %f26;
	shfl.sync.down.b32	%r35|%p14, %r34, 2, 31, -1;
	mov.b32 	%f27, %r35;
	add.f32 	%f28, %f26, %f27;
	mov.b32 	%r36, %f28;
	shfl.sync.down.b32	%r37|%p15, %r36, 1, 31, -1;
	mov.b32 	%f29, %r37;
	add.f32 	%f7, %f28, %f29;
	setp.ne.s32 	%p16, %r3, 0;
	@%p16 bra 	$L__BB0_10;
	cvta.to.global.u64 	%rd6, %rd3;
	mul.wide.u32 	%rd7, %r1, 4;
	add.s64 	%rd8, %rd6, %rd7;
	st.global.f32 	[%rd8], %f7;
$L__BB0_10:
	ret;

}


// ===== COMPILED SASS (sm_100) =====

	.target	sm_100

	.elftype	@"ET_EXEC"


//--------------------- .note.nv.tkinfo           --------------------------
	.section	.note.nv.tkinfo,"",@"SHT_NOTE"
	.sectionflags	@"SHF_NOTE_NV_TKINFO"
	.tkinfo
        /*0018*/ 	.word	0x00000002
        /*0030*/ 	.string	""
        /*0030*/ 	.string	"ptxas"
        /*0030*/ 	.string	"Cuda compilation tools, release 13.0, V13.0.88"
        /*0030*/ 	.string	"Build cuda_13.0.r13.0/compiler.36424714_0"
        /*0030*/ 	.string	"-arch sm_100 -m 64 "



//--------------------- .note.nv.cuinfo           --------------------------
	.section	.note.nv.cuinfo,"",@"SHT_NOTE"
	.sectionflags	@"SHF_NOTE_NV_CUINFO"
        /*0018*/ 	.short	0x0002
        /*001a*/ 	.short	0x0064
        /*001c*/ 	.short	0x0082
	.zero		2


//--------------------- .nv.info                  --------------------------
	.section	.nv.info,"",@"SHT_CUDA_INFO"
	.align	4


	//----- nvinfo : EIATTR_REGCOUNT
	.align		4
        /*0000*/ 	.byte	0x04, 0x2f
        /*0002*/ 	.short	(.L_1 - .L_0)
	.align		4
.L_0:
        /*0004*/ 	.word	index@(_Z9reduce_v4PfS_i)
        /*0008*/ 	.word	0x0000000e


	//----- nvinfo : EIATTR_FRAME_SIZE
	.align		4
.L_1:
        /*000c*/ 	.byte	0x04, 0x11
        /*000e*/ 	.short	(.L_3 - .L_2)
	.align		4
.L_2:
        /*0010*/ 	.word	index@(_Z9reduce_v4PfS_i)
        /*0014*/ 	.word	0x00000000


	//----- nvinfo : EIATTR_MIN_STACK_SIZE
	.align		4
.L_3:
        /*0018*/ 	.byte	0x04, 0x12
        /*001a*/ 	.short	(.L_5 - .L_4)
	.align		4
.L_4:
        /*001c*/ 	.word	index@(_Z9reduce_v4PfS_i)
        /*0020*/ 	.word	0x00000000
.L_5:


//--------------------- .nv.compat                --------------------------
	.section	.nv.compat,"",@"SHT_CUDA_COMPAT_INFO"
	.align	4
        /*0000*/ 	.byte	0x02, 0x09, 0x00, 0x00, 0x02, 0x02, 0x01, 0x00, 0x02, 0x05, 0x05, 0x00, 0x03, 0x07, 0x01, 0x01
        /*0010*/ 	.byte	0x02, 0x03, 0x00, 0x00, 0x02, 0x06, 0x01, 0x00, 0x04, 0x0b, 0x08, 0x00, 0x09, 0x00, 0x00, 0x00
        /*0020*/ 	.byte	0x00, 0x00, 0x00, 0x00


//--------------------- .nv.info._Z9reduce_v4PfS_i --------------------------
	.section	.nv.info._Z9reduce_v4PfS_i,"",@"SHT_CUDA_INFO"
	.sectionflags	@""
	.align	4


	//----- nvinfo : EIATTR_CUDA_API_VERSION
	.align		4
        /*0000*/ 	.byte	0x04, 0x37
        /*0002*/ 	.short	(.L_7 - .L_6)
.L_6:
        /*0004*/ 	.word	0x00000082


	//----- nvinfo : EIATTR_KPARAM_INFO
	.align		4
.L_7:
        /*0008*/ 	.byte	0x04, 0x17
        /*000a*/ 	.short	(.L_9 - .L_8)
.L_8:
        /*000c*/ 	.word	0x00000000
        /*0010*/ 	.short	0x0002
        /*0012*/ 	.short	0x0010
        /*0014*/ 	.byte	0x00, 0xf0, 0x11, 0x00


	//----- nvinfo : EIATTR_KPARAM_INFO
	.align		4
.L_9:
        /*0018*/ 	.byte	0x04, 0x17
        /*001a*/ 	.short	(.L_11 - .L_10)
.L_10:
        /*001c*/ 	.word	0x00000000
        /*0020*/ 	.short	0x0001
        /*0022*/ 	.short	0x0008
        /*0024*/ 	.byte	0x00, 0xf5, 0x21, 0x00


	//----- nvinfo : EIATTR_KPARAM_INFO
	.align		4
.L_11:
        /*0028*/ 	.byte	0x04, 0x17
        /*002a*/ 	.short	(.L_13 - .L_12)
.L_12:
        /*002c*/ 	.word	0x00000000
        /*0030*/ 	.short	0x0000
        /*0032*/ 	.short	0x0000
        /*0034*/ 	.byte	0x00, 0xf5, 0x21, 0x00


	//----- nvinfo : EIATTR_SPARSE_MMA_MASK
	.align		4
.L_13:
        /*0038*/ 	.byte	0x03, 0x50
        /*003a*/ 	.short	0x0000


	//----- nvinfo : EIATTR_MAXREG_COUNT
	.align		4
        /*003c*/ 	.byte	0x03, 0x1b
        /*003e*/ 	.short	0x00ff


	//----- nvinfo : EIATTR_NUM_BARRIERS
	.align		4
        /*0040*/ 	.byte	0x02, 0x4c
        /*0042*/ 	.byte	0x01
	.zero		1


	//----- nvinfo : EIATTR_MERCURY_ISA_VERSION
	.align		4
        /*0044*/ 	.byte	0x03, 0x5f
        /*0046*/ 	.short	0x0101


	//----- nvinfo : EIATTR_COOP_GROUP_MASK_REGIDS
	.align		4
        /*0048*/ 	.byte	0x04, 0x29
        /*004a*/ 	.short	(.L_15 - .L_14)


	//   ....[0]....
.L_14:
        /*004c*/ 	.word	0xffffffff


	//   ....[1]....
        /*0050*/ 	.word	0xffffffff


	//   ....[2]....
        /*0054*/ 	.word	0xffffffff


	//   ....[3]....
        /*0058*/ 	.word	0xffffffff


	//   ....[4]....
        /*005c*/ 	.word	0xffffffff


	//   ....[5]....
        /*0060*/ 	.word	0xffffffff


	//   ....[6]....
        /*0064*/ 	.word	0xffffffff


	//   ....[7]....
        /*0068*/ 	.word	0xffffffff


	//   ....[8]....
        /*006c*/ 	.word	0xffffffff


	//   ....[9]....
        /*0070*/ 	.word	0xffffffff


	//----- nvinfo : EIATTR_COOP_GROUP_INSTR_OFFSETS
	.align		4
.L_15:
        /*0074*/ 	.byte	0x04, 0x28
        /*0076*/ 	.short	(.L_17 - .L_16)


	//   ....[0]....
.L_16:
        /*0078*/ 	.word	0x00000160


	//   ....[1]....
        /*007c*/ 	.word	0x000001c0


	//   ....[2]....
        /*0080*/ 	.word	0x00000200


	//   ....[3]....
        /*0084*/ 	.word	0x00000220


	//   ....[4]....
        /*0088*/ 	.word	0x00000240


	//   ....[5]....
        /*008c*/ 	.word	0x00000320


	//   ....[6]....
        /*0090*/ 	.word	0x00000340


	//   ....[7]....
        /*0094*/ 	.word	0x00000360


	//   ....[8]....
        /*0098*/ 	.word	0x00000380


	//   ....[9]....
        /*009c*/ 	.word	0x000003a0


	//----- nvinfo : EIATTR_VRC_CTA_INIT_COUNT
	.align		4
.L_17:
        /*00a0*/ 	.byte	0x02, 0x4a
	.zero		1
	.zero		1


	//----- nvinfo : EIATTR_EXIT_INSTR_OFFSETS
	.align		4
        /*00a4*/ 	.byte	0x04, 0x1c
        /*00a6*/ 	.short	(.L_19 - .L_18)


	//   ....[0]....
.L_18:
        /*00a8*/ 	.word	0x00000280


	//   ....[1]....
        /*00ac*/ 	.word	0x000003b0


	//   ....[2]....
        /*00b0*/ 	.word	0x00000400


	//----- nvinfo : EIATTR_CRS_STACK_SIZE
	.align		4
.L_19:
        /*00b4*/ 	.byte	0x04, 0x1e
        /*00b6*/ 	.short	(.L_21 - .L_20)
.L_20:
        /*00b8*/ 	.word	0x00000000


	//----- nvinfo : EIATTR_CBANK_PARAM_SIZE
	.align		4
.L_21:
        /*00bc*/ 	.byte	0x03, 0x19
        /*00be*/ 	.short	0x0014


	//----- nvinfo : EIATTR_PARAM_CBANK
	.align		4
        /*00c0*/ 	.byte	0x04, 0x0a
        /*00c2*/ 	.short	(.L_23 - .L_22)
	.align		4
.L_22:
        /*00c4*/ 	.word	index@(.nv.constant0._Z9reduce_v4PfS_i)
        /*00c8*/ 	.short	0x0380
        /*00ca*/ 	.short	0x0014


	//----- nvinfo : EIATTR_SW_WAR
	.align		4
.L_23:
        /*00cc*/ 	.byte	0x04, 0x36
        /*00ce*/ 	.short	(.L_25 - .L_24)
.L_24:
        /*00d0*/ 	.word	0x00000008
.L_25:


//--------------------- .nv.callgraph             --------------------------
	.section	.nv.callgraph,"",@"SHT_CUDA_CALLGRAPH"
	.align	4
	.sectionentsize	8
	.align		4
        /*0000*/ 	.word	0x00000000
	.align		4
        /*0004*/ 	.word	0xffffffff
	.align		4
        /*0008*/ 	.word	0x00000000
	.align		4
        /*000c*/ 	.word	0xfffffffe
	.align		4
        /*0010*/ 	.word	0x00000000
	.align		4
        /*0014*/ 	.word	0xfffffffd
	.align		4
        /*0018*/ 	.word	0x00000000
	.align		4
        /*001c*/ 	.word	0xfffffffc


//--------------------- .text._Z9reduce_v4PfS_i   --------------------------
	.section	.text._Z9reduce_v4PfS_i,"ax",@progbits
	.align	128
        .global         _Z9reduce_v4PfS_i
        .type           _Z9reduce_v4PfS_i,@function
        .size           _Z9reduce_v4PfS_i,(.L_x_4 - _Z9reduce_v4PfS_i)
        .other          _Z9reduce_v4PfS_i,@"STO_CUDA_ENTRY STV_DEFAULT"
_Z9reduce_v4PfS_i:
.text._Z9reduce_v4PfS_i:
[----:B------:R-:W-:Y:S01]  /*0000*/  LDC R1, c[0x0][0x37c] ;  /* 0x0000df00ff017b82 */ /* 0x000fe20000000800 */
[----:B------:R-:W0:Y:S01]  /*0010*/  S2R R0, SR_CTAID.X ;  /* 0x0000000000007919 */ /* 0x000e220000002500 */
[----:B------:R-:W0:Y:S01]  /*0020*/  LDCU UR5, c[0x0][0x360] ;  /* 0x00006c00ff0577ac */ /* 0x000e220008000800 */
[----:B------:R-:W-:Y:S01]  /*0030*/  BSSY.RECONVERGENT B0, `(.L_x_0) ;  /* 0x0000012000007945 */ /* 0x000fe20003800200 */
[----:B------:R-:W-:Y:S01]  /*0040*/  HFMA2 R8, -RZ, RZ, 0, 0 ;  /* 0x00000000ff087431 */ /* 0x000fe200000001ff */
[----:B------:R-:W0:Y:S01]  /*0050*/  S2R R3, SR_TID.X ;  /* 0x0000000000037919 */ /* 0x000e220000002100 */
[----:B------:R-:W1:Y:S01]  /*0060*/  LDCU UR4, c[0x0][0x390] ;  /* 0x00007200ff0477ac */ /* 0x000e620008000800 */
[----:B------:R-:W2:Y:S01]  /*0070*/  LDCU.64 UR6, c[0x0][0x358] ;  /* 0x00006b00ff0677ac */ /* 0x000ea20008000a00 */
[----:B0-----:R-:W-:-:S05]  /*0080*/  IMAD R2, R0, UR5, R3 ;  /* 0x0000000500027c24 */ /* 0x001fca000f8e0203 */
[----:B-1----:R-:W-:-:S13]  /*0090*/  ISETP.GE.AND P0, PT, R2, UR4, PT ;  /* 0x0000000402007c0c */ /* 0x002fda000bf06270 */
[----:B--2---:R-:W-:Y:S05]  /*00a0*/  @P0 BRA `(.L_x_1) ;  /* 0x0000000000280947 */ /* 0x004fea0003800000 */
[----:B------:R-:W0:Y:S01]  /*00b0*/  LDC R9, c[0x0][0x370] ;  /* 0x0000dc00ff097b82 */ /* 0x000e220000000800 */
[----:B------:R-:W-:-:S07]  /*00c0*/  MOV R8, RZ ;  /* 0x000000ff00087202 */ /* 0x000fce0000000f00 */
[----:B------:R-:W1:Y:S01]  /*00d0*/  LDC.64 R6, c[0x0][0x380] ;  /* 0x0000e000ff067b82 */ /* 0x000e620000000a00 */
[----:B0-----:R-:W-:-:S07]  /*00e0*/  IMAD R9, R9, UR5, RZ ;  /* 0x0000000509097c24 */ /* 0x001fce000f8e02ff */
.L_x_2:
[----:B-1----:R-:W-:-:S06]  /*00f0*/  IMAD.WIDE R4, R2, 0x4, R6 ;  /* 0x0000000402047825 */ /* 0x002fcc00078e0206 */
[----:B------:R-:W2:Y:S01]  /*0100*/  LDG.E R5, desc[UR6][R4.64] ;  /* 0x0000000604057981 */ /* 0x000ea2000c1e1900 */
[----:B------:R-:W-:-:S04]  /*0110*/  IADD3 R2, PT, PT, R9, R2, RZ ;  /* 0x0000000209027210 */ /* 0x000fc80007ffe0ff */
[----:B------:R-:W-:Y:S01]  /*0120*/  ISETP.GE.AND P0, PT, R2, UR4, PT ;  /* 0x0000000402007c0c */ /* 0x000fe2000bf06270 */
[----:B--2---:R-:W-:-:S12]  /*0130*/  FADD R8, R5, R8 ;  /* 0x0000000805087221 */ /* 0x004fd80000000000 */
[----:B------:R-:W-:Y:S05]  /*0140*/  @!P0 BRA `(.L_x_2) ;  /* 0xfffffffc00e88947 */ /* 0x000fea000383ffff */
.L_x_1:
[----:B------:R-:W-:Y:S05]  /*0150*/  BSYNC.RECONVERGENT B0 ;  /* 0x0000000000007941 */ /* 0x000fea0003800200 */
.L_x_0:
[----:B------:R-:W0:Y:S01]  /*0160*/  SHFL.DOWN PT, R5, R8, 0x10, 0x1f ;  /* 0x0a001f0008057f89 */ /* 0x000e2200000e0000 */
[C---:B------:R-:W-:Y:S02]  /*0170*/  LOP3.LUT P0, RZ, R3.reuse, 0x1f, RZ, 0xc0, !PT ;  /* 0x0000001f03ff7812 */ /* 0x040fe4000780c0ff */
[----:B------:R-:W-:-:S11]  /*0180*/  ISETP.GT.U32.AND P1, PT, R3, 0x1f, PT ;  /* 0x0000001f0300780c */ /* 0x000fd60003f24070 */
[----:B------:R-:W1:Y:S01]  /*0190*/  @!P0 S2R R11, SR_CgaCtaId ;  /* 0x00000000000b8919 */ /* 0x000e620000008800 */
[----:B------:R-:W-:Y:S01]  /*01a0*/  @!P0 MOV R6, 0x400 ;  /* 0x0000040000068802 */ /* 0x000fe20000000f00 */
[----:B0-----:R-:W-:-:S05]  /*01b0*/  FADD R5, R5, R8 ;  /* 0x0000000805057221 */ /* 0x001fca0000000000 */
[----:B------:R-:W0:Y:S01]  /*01c0*/  SHFL.DOWN PT, R2, R5, 0x8, 0x1f ;  /* 0x09001f0005027f89 */ /* 0x000e2200000e0000 */
[----:B-1----:R-:W-:-:S04]  /*01d0*/  @!P0 LEA R6, R11, R6, 0x18 ;  /* 0x000000060b068211 */ /* 0x002fc800078ec0ff */
[----:B------:R-:W-:Y:S01]  /*01e0*/  @!P0 LEA.HI R6, R3, R6, RZ, 0x1d ;  /* 0x0000000603068211 */ /* 0x000fe200078fe8ff */
[----:B0-----:R-:W-:-:S05]  /*01f0*/  FADD R2, R5, R2 ;  /* 0x0000000205027221 */ /* 0x001fca0000000000 */
[----:B------:R-:W0:Y:S02]  /*0200*/  SHFL.DOWN PT, R7, R2, 0x4, 0x1f ;  /* 0x08801f0002077f89 */ /* 0x000e2400000e0000 */
[----:B0-----:R-:W-:-:S05]  /*0210*/  FADD R7, R2, R7 ;  /* 0x0000000702077221 */ /* 0x001fca0000000000 */
[----:B------:R-:W0:Y:S02]  /*0220*/  SHFL.DOWN PT, R4, R7, 0x2, 0x1f ;  /* 0x08401f0007047f89 */ /* 0x000e2400000e0000 */
[----:B0-----:R-:W-:-:S05]  /*0230*/  FADD R4, R7, R4 ;  /* 0x0000000407047221 */ /* 0x001fca0000000000 */
[----:B------:R-:W0:Y:S02]  /*0240*/  SHFL.DOWN PT, R9, R4, 0x1, 0x1f ;  /* 0x08201f0004097f89 */ /* 0x000e2400000e0000 */
[----:B0-----:R-:W-:-:S05]  /*0250*/  FADD R9, R4, R9 ;  /* 0x0000000904097221 */ /* 0x001fca0000000000 */
[----:B------:R0:W-:Y:S01]  /*0260*/  @!P0 STS [R6], R9 ;  /* 0x0000000906008388 */ /* 0x0001e20000000800 */
[----:B------:R-:W-:Y:S06]  /*0270*/  BAR.SYNC.DEFER_BLOCKING 0x0 ;  /* 0x0000000000007b1d */ /* 0x000fec0000010000 */
[----:B------:R-:W-:Y:S05]  /*0280*/  @P1 EXIT ;  /* 0x000000000000194d */ /* 0x000fea0003800000 */
[----:B------:R-:W-:-:S06]  /*0290*/  USHF.R.U32.HI UR4, URZ, 0x5, UR5 ;  /* 0x00000005ff047899 */ /* 0x000fcc0008011605 */
[----:B------:R-:W-:-:S13]  /*02a0*/  ISETP.GE.U32.AND P0, PT, R3, UR4, PT ;  /* 0x0000000403007c0c */ /* 0x000fda000bf06070 */
[----:B------:R-:W1:Y:S01]  /*02b0*/  @!P0 S2R R5, SR_CgaCtaId ;  /* 0x0000000000058919 */ /* 0x000e620000008800 */
[----:B------:R-:W-:-:S04]  /*02c0*/  @!P0 MOV R2, 0x400 ;  /* 0x0000040000028802 */ /* 0x000fc80000000f00 */
[----:B-1----:R-:W-:Y:S02]  /*02d0*/  @!P0 LEA R4, R5, R2, 0x18 ;  /* 0x0000000205048211 */ /* 0x002fe400078ec0ff */
[----:B------:R-:W-:Y:S02]  /*02e0*/  MOV R2, RZ ;  /* 0x000000ff00027202 */ /* 0x000fe40000000f00 */
[----:B------:R-:W-:-:S05]  /*02f0*/  @!P0 LEA R4, R3, R4, 0x2 ;  /* 0x0000000403048211 */ /* 0x000fca00078e10ff */
[----:B------:R-:W1:Y:S01]  /*0300*/  @!P0 LDS R2, [R4] ;  /* 0x0000000004028984 */ /* 0x000e620000000800 */
[----:B------:R-:W-:-:S03]  /*0310*/  ISETP.NE.AND P0, PT, R3, RZ, PT ;  /* 0x000000ff0300720c */ /* 0x000fc60003f05270 */
[----:B-1----:R-:W1:Y:S02]  /*0320*/  SHFL.DOWN PT, R5, R2, 0x10, 0x1f ;  /* 0x0a001f0002057f89 */ /* 0x002e6400000e0000 */
[----:B-1----:R-:W-:-:S05]  /*0330*/  FADD R5, R5, R2 ;  /* 0x0000000205057221 */ /* 0x002fca0000000000 */
[----:B0-----:R-:W0:Y:S02]  /*0340*/  SHFL.DOWN PT, R6, R5, 0x8, 0x1f ;  /* 0x09001f0005067f89 */ /* 0x001e2400000e0000 */
[----:B0-----:R-:W-:-:S05]  /*0350*/  FADD R6, R5, R6 ;  /* 0x0000000605067221 */ /* 0x001fca0000000000 */
[----:B------:R-:W0:Y:S02]  /*0360*/  SHFL.DOWN PT, R7, R6, 0x4, 0x1f ;  /* 0x08801f0006077f89 */ /* 0x000e2400000e0000 */
[----:B0-----:R-:W-:-:S05]  /*0370*/  FADD R7, R6, R7 ;  /* 0x0000000706077221 */ /* 0x001fca0000000000 */
[----:B------:R-:W0:Y:S02]  /*0380*/  SHFL.DOWN PT, R8, R7, 0x2, 0x1f ;  /* 0x08401f0007087f89 */ /* 0x000e2400000e0000 */
[----:B0-----:R-:W-:-:S05]  /*0390*/  FADD R8, R7, R8 ;  /* 0x0000000807087221 */ /* 0x001fca0000000000 */
[----:B------:R0:W1:Y:S01]  /*03a0*/  SHFL.DOWN PT, R9, R8, 0x1, 0x1f ;  /* 0x08201f0008097f89 */ /* 0x00006200000e0000 */
[----:B------:R-:W-:Y:S05]  /*03b0*/  @P0 EXIT ;  /* 0x000000000000094d */ /* 0x000fea0003800000 */
[----:B------:R-:W2:Y:S01]  /*03c0*/  LDC.64 R2, c[0x0][0x388] ;  /* 0x0000e200ff027b82 */ /* 0x000ea20000000a00 */
[----:B-1----:R-:W-:Y:S01]  /*03d0*/  FADD R9, R8, R9 ;  /* 0x0000000908097221 */ /* 0x002fe20000000000 */
[----:B--2---:R-:W-:-:S05]  /*03e0*/  IMAD.WIDE.U32 R2, R0, 0x4, R2 ;  /* 0x0000000400027825 */ /* 0x004fca00078e0002 */
[----:B------:R-:W-:Y:S01]  /*03f0*/  STG.E desc[UR6][R2.64], R9 ;  /* 0x0000000902007986 */ /* 0x000fe2000c101906 */
[----:B------:R-:W-:Y:S05]  /*0400*/  EXIT ;  /* 0x000000000000794d */ /* 0x000fea0003800000 */
.L_x_3:
[----:B------:R-:W-:-:S00]  /*0410*/  BRA `(.L_x_3) ;  /* 0xfffffffc00fc7947 */ /* 0x000fc0000383ffff */
[----:B------:R-:W-:-:S00]  /*0420*/  NOP ;  /* 0x0000000000007918 */ /* 0x000fc00000000000 */
        /* <DEDUP_REMOVED lines=13> */
.L_x_4:


//--------------------- .nv.shared._Z9reduce_v4PfS_i --------------------------
	.section	.nv.shared._Z9reduce_v4PfS_i,"aw",@nobits
	.sectionflags	@""
	.align	4
.nv.shared._Z9reduce_v4PfS_i:
	.zero		1152


//--------------------- .nv.shared.reserved.0     --------------------------
	.section	.nv.shared.reserved.0,"aw",@nobits
	.weak		__nv_reservedSMEM_offset_0_alias
	.size		__nv_reservedSMEM_offset_0_alias, 0, 64
	.other		__nv_reservedSMEM_offset_0_alias,@"STO_CUDA_RESERVED_SHARED STV_DEFAULT"
__nv_reservedSMEM_offset_0_alias:
	.zero		0
	.zero		64


//--------------------- .nv.constant0._Z9reduce_v4PfS_i --------------------------
	.section	.nv.constant0._Z9reduce_v4PfS_i,"a",@progbits
	.sectionflags	@""
	.align	4
.nv.constant0._Z9reduce_v4PfS_i:
	.zero		916


//--------------------- SYMBOLS --------------------------

	.type		.nv.reservedSmem.offset0,@object
	.size		.nv.reservedSmem.offset0,0x4
	.type		.nv.reservedSmem.cap,@object
	.size		.nv.reservedSmem.cap,0x4
